//
// Generated by NVIDIA NVVM Compiler
//
// Compiler Build ID: CL-36424714
// Cuda compilation tools, release 13.0, V13.0.88
// Based on NVVM 20.0.0
//

.version 9.0
.target sm_100
.address_size 64

	// .globl	_Z16sgemm_vectorizediiifPfS_fS_
.extern .func __assertfail
(
	.param .b64 __assertfail_param_0,
	.param .b64 __assertfail_param_1,
	.param .b32 __assertfail_param_2,
	.param .b64 __assertfail_param_3,
	.param .b64 __assertfail_param_4
)
;
.global .align 1 .b8 __unnamed_1[78] = {118, 111, 105, 100, 32, 115, 103, 101, 109, 109, 95, 118, 101, 99, 116, 111, 114, 105, 122, 101, 100, 40, 105, 110, 116, 44, 32, 105, 110, 116, 44, 32, 105, 110, 116, 44, 32, 102, 108, 111, 97, 116, 44, 32, 102, 108, 111, 97, 116, 32, 42, 44, 32, 102, 108, 111, 97, 116, 32, 42, 44, 32, 102, 108, 111, 97, 116, 44, 32, 102, 108, 111, 97, 116, 32, 42, 41};
// _ZZ16sgemm_vectorizediiifPfS_fS_E24shared_a_tile_transposed has been demoted
// _ZZ16sgemm_vectorizediiifPfS_fS_E13shared_b_tile has been demoted
.global .align 1 .b8 $str[36] = {110, 117, 109, 95, 116, 104, 114, 101, 97, 100, 115, 95, 112, 101, 114, 95, 98, 108, 111, 99, 107, 32, 61, 61, 32, 98, 108, 111, 99, 107, 68, 105, 109, 46, 120};
.global .align 1 .b8 $str$1[27] = {47, 116, 109, 112, 47, 115, 97, 115, 115, 95, 99, 117, 95, 57, 102, 112, 54, 51, 48, 53, 97, 47, 107, 46, 99, 117};

.visible .entry _Z16sgemm_vectorizediiifPfS_fS_(
	.param .u32 _Z16sgemm_vectorizediiifPfS_fS__param_0,
	.param .u32 _Z16sgemm_vectorizediiifPfS_fS__param_1,
	.param .u32 _Z16sgemm_vectorizediiifPfS_fS__param_2,
	.param .f32 _Z16sgemm_vectorizediiifPfS_fS__param_3,
	.param .u64 .ptr .align 1 _Z16sgemm_vectorizediiifPfS_fS__param_4,
	.param .u64 .ptr .align 1 _Z16sgemm_vectorizediiifPfS_fS__param_5,
	.param .f32 _Z16sgemm_vectorizediiifPfS_fS__param_6,
	.param .u64 .ptr .align 1 _Z16sgemm_vectorizediiifPfS_fS__param_7
)
{
	.reg .pred 	%p<5>;
	.reg .b32 	%r<82>;
	.reg .b32 	%f<671>;
	.reg .b64 	%rd<90>;
	// demoted variable
	.shared .align 4 .b8 _ZZ16sgemm_vectorizediiifPfS_fS_E24shared_a_tile_transposed[4096];
	// demoted variable
	.shared .align 4 .b8 _ZZ16sgemm_vectorizediiifPfS_fS_E13shared_b_tile[4096];
	ld.param.u64 	%rd7, [_Z16sgemm_vectorizediiifPfS_fS__param_4];
	ld.param.u64 	%rd8, [_Z16sgemm_vectorizediiifPfS_fS__param_5];
	mov.u32 	%r7, %ntid.x;
	setp.eq.s32 	%p1, %r7, 256;
	@%p1 bra 	$L__BB0_2;
	mov.u64 	%rd10, $str;
	cvta.global.u64 	%rd11, %rd10;
	mov.u64 	%rd12, $str$1;
	cvta.global.u64 	%rd13, %rd12;
	mov.u64 	%rd14, __unnamed_1;
	cvta.global.u64 	%rd15, %rd14;
	{ // callseq 0, 0
	.param .b64 param0;
	st.param.b64 	[param0], %rd11;
	.param .b64 param1;
	st.param.b64 	[param1], %rd13;
	.param .b32 param2;
	st.param.b32 	[param2], 34;
	.param .b64 param3;
	st.param.b64 	[param3], %rd15;
	.param .b64 param4;
	st.param.b64 	[param4], 1;
	call.uni 
	__assertfail, 
	(
	param0, 
	param1, 
	param2, 
	param3, 
	param4
	);
	} // callseq 0
$L__BB0_2:
	ld.param.u32 	%r77, [_Z16sgemm_vectorizediiifPfS_fS__param_2];
	mov.u32 	%r8, %ctaid.y;
	mul.lo.s32 	%r9, %r8, %r77;
	shl.b32 	%r10, %r9, 7;
	cvta.to.global.u64 	%rd16, %rd7;
	mul.wide.s32 	%rd17, %r10, 4;
	add.s64 	%rd88, %rd16, %rd17;
	mov.u32 	%r11, %ctaid.x;
	shl.b32 	%r12, %r11, 7;
	cvta.to.global.u64 	%rd18, %rd8;
	mul.wide.u32 	%rd19, %r12, 4;
	add.s64 	%rd89, %rd18, %rd19;
	setp.lt.s32 	%p2, %r77, 1;
	mov.f32 	%f607, 0f00000000;
	mov.f32 	%f608, %f607;
	mov.f32 	%f609, %f607;
	mov.f32 	%f610, %f607;
	mov.f32 	%f611, %f607;
	mov.f32 	%f612, %f607;
	mov.f32 	%f613, %f607;
	mov.f32 	%f614, %f607;
	mov.f32 	%f615, %f607;
	mov.f32 	%f616, %f607;
	mov.f32 	%f617, %f607;
	mov.f32 	%f618, %f607;
	mov.f32 	%f619, %f607;
	mov.f32 	%f620, %f607;
	mov.f32 	%f621, %f607;
	mov.f32 	%f622, %f607;
	mov.f32 	%f623, %f607;
	mov.f32 	%f624, %f607;
	mov.f32 	%f625, %f607;
	mov.f32 	%f626, %f607;
	mov.f32 	%f627, %f607;
	mov.f32 	%f628, %f607;
	mov.f32 	%f629, %f607;
	mov.f32 	%f630, %f607;
	mov.f32 	%f631, %f607;
	mov.f32 	%f632, %f607;
	mov.f32 	%f633, %f607;
	mov.f32 	%f634, %f607;
	mov.f32 	%f635, %f607;
	mov.f32 	%f636, %f607;
	mov.f32 	%f637, %f607;
	mov.f32 	%f638, %f607;
	mov.f32 	%f639, %f607;
	mov.f32 	%f640, %f607;
	mov.f32 	%f641, %f607;
	mov.f32 	%f642, %f607;
	mov.f32 	%f643, %f607;
	mov.f32 	%f644, %f607;
	mov.f32 	%f645, %f607;
	mov.f32 	%f646, %f607;
	mov.f32 	%f647, %f607;
	mov.f32 	%f648, %f607;
	mov.f32 	%f649, %f607;
	mov.f32 	%f650, %f607;
	mov.f32 	%f651, %f607;
	mov.f32 	%f652, %f607;
	mov.f32 	%f653, %f607;
	mov.f32 	%f654, %f607;
	mov.f32 	%f655, %f607;
	mov.f32 	%f656, %f607;
	mov.f32 	%f657, %f607;
	mov.f32 	%f658, %f607;
	mov.f32 	%f659, %f607;
	mov.f32 	%f660, %f607;
	mov.f32 	%f661, %f607;
	mov.f32 	%f662, %f607;
	mov.f32 	%f663, %f607;
	mov.f32 	%f664, %f607;
	mov.f32 	%f665, %f607;
	mov.f32 	%f666, %f607;
	mov.f32 	%f667, %f607;
	mov.f32 	%f668, %f607;
	mov.f32 	%f669, %f607;
	mov.f32 	%f670, %f607;
	@%p2 bra 	$L__BB0_7;
	mov.b32 	%r80, 0;
	mov.f32 	%f607, 0f00000000;
	mov.u32 	%r15, %tid.x;
	shr.u32 	%r16, %r15, 5;
	shl.b32 	%r17, %r15, 2;
	and.b32  	%r18, %r17, 124;
$L__BB0_4:
	ld.param.u32 	%r78, [_Z16sgemm_vectorizediiifPfS_fS__param_2];
	ld.param.u32 	%r74, [_Z16sgemm_vectorizediiifPfS_fS__param_1];
	mad.lo.s32 	%r19, %r74, %r16, %r18;
	shr.u32 	%r20, %r15, 1;
	and.b32  	%r21, %r17, 4;
	mad.lo.s32 	%r22, %r78, %r20, %r21;
	mul.wide.u32 	%rd20, %r22, 4;
	add.s64 	%rd21, %rd88, %rd20;
	.pragma "used_bytes_mask 61695";
	ld.global.v4.f32 	{%f261, %f262, %f263, %f264}, [%rd21];
	shl.b32 	%r23, %r20, 2;
	shl.b32 	%r24, %r15, 11;
	and.b32  	%r25, %r24, 2048;
	or.b32  	%r26, %r25, %r23;
	mov.u32 	%r27, _ZZ16sgemm_vectorizediiifPfS_fS_E24shared_a_tile_transposed;
	add.s32 	%r28, %r27, %r26;
	st.shared.f32 	[%r28], %f261;
	st.shared.f32 	[%r28+512], %f262;
	st.shared.f32 	[%r28+1536], %f264;
	mul.wide.s32 	%rd22, %r19, 4;
	add.s64 	%rd23, %rd89, %rd22;
	ld.global.v4.f32 	{%f265, %f266, %f267, %f268}, [%rd23];
	shl.b32 	%r29, %r15, 4;
	and.b32  	%r30, %r29, 496;
	shl.b32 	%r31, %r16, 9;
	or.b32  	%r32, %r31, %r30;
	mov.u32 	%r33, _ZZ16sgemm_vectorizediiifPfS_fS_E13shared_b_tile;
	add.s32 	%r34, %r33, %r32;
	st.shared.v4.f32 	[%r34], {%f265, %f266, %f267, %f268};
	bar.sync 	0;
	mov.b32 	%r81, 16;
$L__BB0_5:
	mov.u32 	%r35, %tid.x;
	shl.b32 	%r36, %r35, 1;
	and.b32  	%r37, %r36, 2016;
	mov.u32 	%r38, _ZZ16sgemm_vectorizediiifPfS_fS_E24shared_a_tile_transposed;
	add.s32 	%r39, %r38, %r37;
	add.s32 	%r40, %r39, %r81;
	ld.shared.f32 	%f269, [%r40+-16];
	ld.shared.f32 	%f270, [%r40+-12];
	ld.shared.f32 	%f271, [%r40+-8];
	ld.shared.f32 	%f272, [%r40+-4];
	ld.shared.f32 	%f273, [%r40];
	ld.shared.f32 	%f274, [%r40+4];
	ld.shared.f32 	%f275, [%r40+8];
	ld.shared.f32 	%f276, [%r40+12];
	shl.b32 	%r41, %r35, 5;
	and.b32  	%r42, %r41, 480;
	mov.u32 	%r43, _ZZ16sgemm_vectorizediiifPfS_fS_E13shared_b_tile;
	add.s32 	%r44, %r43, %r42;
	add.s32 	%r45, %r44, %r81;
	ld.shared.f32 	%f277, [%r45+-16];
	ld.shared.f32 	%f278, [%r45+-12];
	ld.shared.f32 	%f279, [%r45+-8];
	ld.shared.f32 	%f280, [%r45+-4];
	ld.shared.f32 	%f281, [%r45];
	ld.shared.f32 	%f282, [%r45+4];
	ld.shared.f32 	%f283, [%r45+8];
	ld.shared.f32 	%f284, [%r45+12];
	fma.rn.f32 	%f670, %f269, %f277, %f670;
	fma.rn.f32 	%f669, %f269, %f278, %f669;
	fma.rn.f32 	%f668, %f269, %f279, %f668;
	fma.rn.f32 	%f667, %f269, %f280, %f667;
	fma.rn.f32 	%f666, %f269, %f281, %f666;
	fma.rn.f32 	%f665, %f269, %f282, %f665;
	fma.rn.f32 	%f664, %f269, %f283, %f664;
	fma.rn.f32 	%f663, %f269, %f284, %f663;
	fma.rn.f32 	%f662, %f270, %f277, %f662;
	fma.rn.f32 	%f661, %f270, %f278, %f661;
	fma.rn.f32 	%f660, %f270, %f279, %f660;
	fma.rn.f32 	%f659, %f270, %f280, %f659;
	fma.rn.f32 	%f658, %f270, %f281, %f658;
	fma.rn.f32 	%f657, %f270, %f282, %f657;
	fma.rn.f32 	%f656, %f270, %f283, %f656;
	fma.rn.f32 	%f655, %f270, %f284, %f655;
	fma.rn.f32 	%f654, %f271, %f277, %f654;
	fma.rn.f32 	%f653, %f271, %f278, %f653;
	fma.rn.f32 	%f652, %f271, %f279, %f652;
	fma.rn.f32 	%f651, %f271, %f280, %f651;
	fma.rn.f32 	%f650, %f271, %f281, %f650;
	fma.rn.f32 	%f649, %f271, %f282, %f649;
	fma.rn.f32 	%f648, %f271, %f283, %f648;
	fma.rn.f32 	%f647, %f271, %f284, %f647;
	fma.rn.f32 	%f646, %f272, %f277, %f646;
	fma.rn.f32 	%f645, %f272, %f278, %f645;
	fma.rn.f32 	%f644, %f272, %f279, %f644;
	fma.rn.f32 	%f643, %f272, %f280, %f643;
	fma.rn.f32 	%f642, %f272, %f281, %f642;
	fma.rn.f32 	%f641, %f272, %f282, %f641;
	fma.rn.f32 	%f640, %f272, %f283, %f640;
	fma.rn.f32 	%f639, %f272, %f284, %f639;
	fma.rn.f32 	%f638, %f273, %f277, %f638;
	fma.rn.f32 	%f637, %f273, %f278, %f637;
	fma.rn.f32 	%f636, %f273, %f279, %f636;
	fma.rn.f32 	%f635, %f273, %f280, %f635;
	fma.rn.f32 	%f634, %f273, %f281, %f634;
	fma.rn.f32 	%f633, %f273, %f282, %f633;
	fma.rn.f32 	%f632, %f273, %f283, %f632;
	fma.rn.f32 	%f631, %f273, %f284, %f631;
	fma.rn.f32 	%f630, %f274, %f277, %f630;
	fma.rn.f32 	%f629, %f274, %f278, %f629;
	fma.rn.f32 	%f628, %f274, %f279, %f628;
	fma.rn.f32 	%f627, %f274, %f280, %f627;
	fma.rn.f32 	%f626, %f274, %f281, %f626;
	fma.rn.f32 	%f625, %f274, %f282, %f625;
	fma.rn.f32 	%f624, %f274, %f283, %f624;
	fma.rn.f32 	%f623, %f274, %f284, %f623;
	fma.rn.f32 	%f622, %f275, %f277, %f622;
	fma.rn.f32 	%f621, %f275, %f278, %f621;
	fma.rn.f32 	%f620, %f275, %f279, %f620;
	fma.rn.f32 	%f619, %f275, %f280, %f619;
	fma.rn.f32 	%f618, %f275, %f281, %f618;
	fma.rn.f32 	%f617, %f275, %f282, %f617;
	fma.rn.f32 	%f616, %f275, %f283, %f616;
	fma.rn.f32 	%f615, %f275, %f284, %f615;
	fma.rn.f32 	%f614, %f276, %f277, %f614;
	fma.rn.f32 	%f613, %f276, %f278, %f613;
	fma.rn.f32 	%f612, %f276, %f279, %f612;
	fma.rn.f32 	%f611, %f276, %f280, %f611;
	fma.rn.f32 	%f610, %f276, %f281, %f610;
	fma.rn.f32 	%f609, %f276, %f282, %f609;
	fma.rn.f32 	%f608, %f276, %f283, %f608;
	fma.rn.f32 	%f607, %f276, %f284, %f607;
	add.s32 	%r81, %r81, 512;
	setp.ne.s32 	%p3, %r81, 4112;
	@%p3 bra 	$L__BB0_5;
	ld.param.u32 	%r79, [_Z16sgemm_vectorizediiifPfS_fS__param_2];
	ld.param.u32 	%r75, [_Z16sgemm_vectorizediiifPfS_fS__param_1];
	bar.sync 	0;
	add.s32 	%r80, %r80, 8;
	setp.lt.s32 	%p4, %r80, %r79;
	shl.b32 	%r46, %r75, 3;
	mul.wide.s32 	%rd24, %r46, 4;
	add.s64 	%rd89, %rd89, %rd24;
	add.s64 	%rd88, %rd88, 32;
	@%p4 bra 	$L__BB0_4;
$L__BB0_7:
	ld.param.u64 	%rd87, [_Z16sgemm_vectorizediiifPfS_fS__param_7];
	ld.param.f32 	%f478, [_Z16sgemm_vectorizediiifPfS_fS__param_6];
	ld.param.f32 	%f477, [_Z16sgemm_vectorizediiifPfS_fS__param_3];
	ld.param.u32 	%r76, [_Z16sgemm_vectorizediiifPfS_fS__param_1];
	mov.u32 	%r47, %ctaid.y;
	mul.lo.s32 	%r48, %r47, %r76;
	shl.b32 	%r49, %r48, 7;
	mov.u32 	%r50, %ctaid.x;
	shl.b32 	%r51, %r50, 7;
	add.s32 	%r52, %r49, %r51;
	cvt.s64.s32 	%rd25, %r52;
	cvta.to.global.u64 	%rd26, %rd87;
	mov.u32 	%r53, %tid.x;
	shr.u32 	%r54, %r53, 4;
	shl.b32 	%r55, %r53, 3;
	and.b32  	%r56, %r55, 120;
	mul.lo.s32 	%r57, %r54, %r76;
	shl.b32 	%r58, %r57, 3;
	add.s32 	%r59, %r58, %r56;
	cvt.s64.s32 	%rd27, %r59;
	add.s64 	%rd28, %rd27, %rd25;
	shl.b64 	%rd29, %rd28, 2;
	add.s64 	%rd30, %rd26, %rd29;
	ld.global.v4.f32 	{%f285, %f286, %f287, %f288}, [%rd30];
	mul.f32 	%f289, %f477, %f670;
	fma.rn.f32 	%f290, %f478, %f285, %f289;
	mul.f32 	%f291, %f477, %f669;
	fma.rn.f32 	%f292, %f478, %f286, %f291;
	mul.f32 	%f293, %f477, %f668;
	fma.rn.f32 	%f294, %f478, %f287, %f293;
	mul.f32 	%f295, %f477, %f667;
	fma.rn.f32 	%f296, %f478, %f288, %f295;
	st.global.v4.f32 	[%rd30], {%f290, %f292, %f294, %f296};
	ld.global.v4.f32 	{%f297, %f298, %f299, %f300}, [%rd30+16];
	mul.f32 	%f301, %f477, %f666;
	fma.rn.f32 	%f302, %f478, %f297, %f301;
	mul.f32 	%f303, %f477, %f665;
	fma.rn.f32 	%f304, %f478, %f298, %f303;
	mul.f32 	%f305, %f477, %f664;
	fma.rn.f32 	%f306, %f478, %f299, %f305;
	mul.f32 	%f307, %f477, %f663;
	fma.rn.f32 	%f308, %f478, %f300, %f307;
	st.global.v4.f32 	[%rd30+16], {%f302, %f304, %f306, %f308};
	add.s32 	%r60, %r59, %r76;
	cvt.s64.s32 	%rd31, %r60;
	add.s64 	%rd32, %rd31, %rd25;
	shl.b64 	%rd33, %rd32, 2;
	add.s64 	%rd34, %rd26, %rd33;
	ld.global.v4.f32 	{%f309, %f310, %f311, %f312}, [%rd34];
	mul.f32 	%f313, %f477, %f662;
	fma.rn.f32 	%f314, %f478, %f309, %f313;
	mul.f32 	%f315, %f477, %f661;
	fma.rn.f32 	%f316, %f478, %f310, %f315;
	mul.f32 	%f317, %f477, %f660;
	fma.rn.f32 	%f318, %f478, %f311, %f317;
	mul.f32 	%f319, %f477, %f659;
	fma.rn.f32 	%f320, %f478, %f312, %f319;
	st.global.v4.f32 	[%rd34], {%f314, %f316, %f318, %f320};
	add.s32 	%r61, %r60, 4;
	cvt.s64.s32 	%rd35, %r61;
	add.s64 	%rd36, %rd35, %rd25;
	shl.b64 	%rd37, %rd36, 2;
	add.s64 	%rd38, %rd26, %rd37;
	ld.global.v4.f32 	{%f321, %f322, %f323, %f324}, [%rd38];
	mul.f32 	%f325, %f477, %f658;
	fma.rn.f32 	%f326, %f478, %f321, %f325;
	mul.f32 	%f327, %f477, %f657;
	fma.rn.f32 	%f328, %f478, %f322, %f327;
	mul.f32 	%f329, %f477, %f656;
	fma.rn.f32 	%f330, %f478, %f323, %f329;
	mul.f32 	%f331, %f477, %f655;
	fma.rn.f32 	%f332, %f478, %f324, %f331;
	st.global.v4.f32 	[%rd38], {%f326, %f328, %f330, %f332};
	add.s32 	%r62, %r60, %r76;
	cvt.s64.s32 	%rd39, %r62;
	add.s64 	%rd40, %rd39, %rd25;
	shl.b64 	%rd41, %rd40, 2;
	add.s64 	%rd42, %rd26, %rd41;
	ld.global.v4.f32 	{%f333, %f334, %f335, %f336}, [%rd42];
	mul.f32 	%f337, %f477, %f654;
	fma.rn.f32 	%f338, %f478, %f333, %f337;
	mul.f32 	%f339, %f477, %f653;
	fma.rn.f32 	%f340, %f478, %f334, %f339;
	mul.f32 	%f341, %f477, %f652;
	fma.rn.f32 	%f342, %f478, %f335, %f341;
	mul.f32 	%f343, %f477, %f651;
	fma.rn.f32 	%f344, %f478, %f336, %f343;
	st.global.v4.f32 	[%rd42], {%f338, %f340, %f342, %f344};
	add.s32 	%r63, %r61, %r76;
	cvt.s64.s32 	%rd43, %r63;
	add.s64 	%rd44, %rd43, %rd25;
	shl.b64 	%rd45, %rd44, 2;
	add.s64 	%rd46, %rd26, %rd45;
	ld.global.v4.f32 	{%f345, %f346, %f347, %f348}, [%rd46];
	mul.f32 	%f349, %f477, %f650;
	fma.rn.f32 	%f350, %f478, %f345, %f349;
	mul.f32 	%f351, %f477, %f649;
	fma.rn.f32 	%f352, %f478, %f346, %f351;
	mul.f32 	%f353, %f477, %f648;
	fma.rn.f32 	%f354, %f478, %f347, %f353;
	mul.f32 	%f355, %f477, %f647;
	fma.rn.f32 	%f356, %f478, %f348, %f355;
	st.global.v4.f32 	[%rd46], {%f350, %f352, %f354, %f356};
	add.s32 	%r64, %r62, %r76;
	cvt.s64.s32 	%rd47, %r64;
	add.s64 	%rd48, %rd47, %rd25;
	shl.b64 	%rd49, %rd48, 2;
	add.s64 	%rd50, %rd26, %rd49;
	ld.global.v4.f32 	{%f357, %f358, %f359, %f360}, [%rd50];
	mul.f32 	%f361, %f477, %f646;
	fma.rn.f32 	%f362, %f478, %f357, %f361;
	mul.f32 	%f363, %f477, %f645;
	fma.rn.f32 	%f364, %f478, %f358, %f363;
	mul.f32 	%f365, %f477, %f644;
	fma.rn.f32 	%f366, %f478, %f359, %f365;
	mul.f32 	%f367, %f477, %f643;
	fma.rn.f32 	%f368, %f478, %f360, %f367;
	st.global.v4.f32 	[%rd50], {%f362, %f364, %f366, %f368};
	add.s32 	%r65, %r63, %r76;
	cvt.s64.s32 	%rd51, %r65;
	add.s64 	%rd52, %rd51, %rd25;
	shl.b64 	%rd53, %rd52, 2;
	add.s64 	%rd54, %rd26, %rd53;
	ld.global.v4.f32 	{%f369, %f370, %f371, %f372}, [%rd54];
	mul.f32 	%f373, %f477, %f642;
	fma.rn.f32 	%f374, %f478, %f369, %f373;
	mul.f32 	%f375, %f477, %f641;
	fma.rn.f32 	%f376, %f478, %f370, %f375;
	mul.f32 	%f377, %f477, %f640;
	fma.rn.f32 	%f378, %f478, %f371, %f377;
	mul.f32 	%f379, %f477, %f639;
	fma.rn.f32 	%f380, %f478, %f372, %f379;
	st.global.v4.f32 	[%rd54], {%f374, %f376, %f378, %f380};
	add.s32 	%r66, %r64, %r76;
	cvt.s64.s32 	%rd55, %r66;
	add.s64 	%rd56, %rd55, %rd25;
	shl.b64 	%rd57, %rd56, 2;
	add.s64 	%rd58, %rd26, %rd57;
	ld.global.v4.f32 	{%f381, %f382, %f383, %f384}, [%rd58];
	mul.f32 	%f385, %f477, %f638;
	fma.rn.f32 	%f386, %f478, %f381, %f385;
	mul.f32 	%f387, %f477, %f637;
	fma.rn.f32 	%f388, %f478, %f382, %f387;
	mul.f32 	%f389, %f477, %f636;
	fma.rn.f32 	%f390, %f478, %f383, %f389;
	mul.f32 	%f391, %f477, %f635;
	fma.rn.f32 	%f392, %f478, %f384, %f391;
	st.global.v4.f32 	[%rd58], {%f386, %f388, %f390, %f392};
	add.s32 	%r67, %r65, %r76;
	cvt.s64.s32 	%rd59, %r67;
	add.s64 	%rd60, %rd59, %rd25;
	shl.b64 	%rd61, %rd60, 2;
	add.s64 	%rd62, %rd26, %rd61;
	ld.global.v4.f32 	{%f393, %f394, %f395, %f396}, [%rd62];
	mul.f32 	%f397, %f477, %f634;
	fma.rn.f32 	%f398, %f478, %f393, %f397;
	mul.f32 	%f399, %f477, %f633;
	fma.rn.f32 	%f400, %f478, %f394, %f399;
	mul.f32 	%f401, %f477, %f632;
	fma.rn.f32 	%f402, %f478, %f395, %f401;
	mul.f32 	%f403, %f477, %f631;
	fma.rn.f32 	%f404, %f478, %f396, %f403;
	st.global.v4.f32 	[%rd62], {%f398, %f400, %f402, %f404};
	add.s32 	%r68, %r66, %r76;
	cvt.s64.s32 	%rd63, %r68;
	add.s64 	%rd64, %rd63, %rd25;
	shl.b64 	%rd65, %rd64, 2;
	add.s64 	%rd66, %rd26, %rd65;
	ld.global.v4.f32 	{%f405, %f406, %f407, %f408}, [%rd66];
	mul.f32 	%f409, %f477, %f630;
	fma.rn.f32 	%f410, %f478, %f405, %f409;
	mul.f32 	%f411, %f477, %f629;
	fma.rn.f32 	%f412, %f478, %f406, %f411;
	mul.f32 	%f413, %f477, %f628;
	fma.rn.f32 	%f414, %f478, %f407, %f413;
	mul.f32 	%f415, %f477, %f627;
	fma.rn.f32 	%f416, %f478, %f408, %f415;
	st.global.v4.f32 	[%rd66], {%f410, %f412, %f414, %f416};
	add.s32 	%r69, %r67, %r76;
	cvt.s64.s32 	%rd67, %r69;
	add.s64 	%rd68, %rd67, %rd25;
	shl.b64 	%rd69, %rd68, 2;
	add.s64 	%rd70, %rd26, %rd69;
	ld.global.v4.f32 	{%f417, %f418, %f419, %f420}, [%rd70];
	mul.f32 	%f421, %f477, %f626;
	fma.rn.f32 	%f422, %f478, %f417, %f421;
	mul.f32 	%f423, %f477, %f625;
	fma.rn.f32 	%f424, %f478, %f418, %f423;
	mul.f32 	%f425, %f477, %f624;
	fma.rn.f32 	%f426, %f478, %f419, %f425;
	mul.f32 	%f427, %f477, %f623;
	fma.rn.f32 	%f428, %f478, %f420, %f427;
	st.global.v4.f32 	[%rd70], {%f422, %f424, %f426, %f428};
	add.s32 	%r70, %r68, %r76;
	cvt.s64.s32 	%rd71, %r70;
	add.s64 	%rd72, %rd71, %rd25;
	shl.b64 	%rd73, %rd72, 2;
	add.s64 	%rd74, %rd26, %rd73;
	ld.global.v4.f32 	{%f429, %f430, %f431, %f432}, [%rd74];
	mul.f32 	%f433, %f477, %f622;
	fma.rn.f32 	%f434, %f478, %f429, %f433;
	mul.f32 	%f435, %f477, %f621;
	fma.rn.f32 	%f436, %f478, %f430, %f435;
	mul.f32 	%f437, %f477, %f620;
	fma.rn.f32 	%f438, %f478, %f431, %f437;
	mul.f32 	%f439, %f477, %f619;
	fma.rn.f32 	%f440, %f478, %f432, %f439;
	st.global.v4.f32 	[%rd74], {%f434, %f436, %f438, %f440};
	add.s32 	%r71, %r69, %r76;
	cvt.s64.s32 	%rd75, %r71;
	add.s64 	%rd76, %rd75, %rd25;
	shl.b64 	%rd77, %rd76, 2;
	add.s64 	%rd78, %rd26, %rd77;
	ld.global.v4.f32 	{%f441, %f442, %f443, %f444}, [%rd78];
	mul.f32 	%f445, %f477, %f618;
	fma.rn.f32 	%f446, %f478, %f441, %f445;
	mul.f32 	%f447, %f477, %f617;
	fma.rn.f32 	%f448, %f478, %f442, %f447;
	mul.f32 	%f449, %f477, %f616;
	fma.rn.f32 	%f450, %f478, %f443, %f449;
	mul.f32 	%f451, %f477, %f615;
	fma.rn.f32 	%f452, %f478, %f444, %f451;
	st.global.v4.f32 	[%rd78], {%f446, %f448, %f450, %f452};
	add.s32 	%r72, %r70, %r76;
	cvt.s64.s32 	%rd79, %r72;
	add.s64 	%rd80, %rd79, %rd25;
	shl.b64 	%rd81, %rd80, 2;
	add.s64 	%rd82, %rd26, %rd81;
	ld.global.v4.f32 	{%f453, %f454, %f455, %f456}, [%rd82];
	mul.f32 	%f457, %f477, %f614;
	fma.rn.f32 	%f458, %f478, %f453, %f457;
	mul.f32 	%f459, %f477, %f613;
	fma.rn.f32 	%f460, %f478, %f454, %f459;
	mul.f32 	%f461, %f477, %f612;
	fma.rn.f32 	%f462, %f478, %f455, %f461;
	mul.f32 	%f463, %f477, %f611;
	fma.rn.f32 	%f464, %f478, %f456, %f463;
	st.global.v4.f32 	[%rd82], {%f458, %f460, %f462, %f464};
	add.s32 	%r73, %r71, %r76;
	cvt.s64.s32 	%rd83, %r73;
	add.s64 	%rd84, %rd83, %rd25;
	shl.b64 	%rd85, %rd84, 2;
	add.s64 	%rd86, %rd26, %rd85;
	ld.global.v4.f32 	{%f465, %f466, %f467, %f468}, [%rd86];
	mul.f32 	%f469, %f477, %f610;
	fma.rn.f32 	%f470, %f478, %f465, %f469;
	mul.f32 	%f471, %f477, %f609;
	fma.rn.f32 	%f472, %f478, %f466, %f471;
	mul.f32 	%f473, %f477, %f608;
	fma.rn.f32 	%f474, %f478, %f467, %f473;
	mul.f32 	%f475, %f477, %f607;
	fma.rn.f32 	%f476, %f478, %f468, %f475;
	st.global.v4.f32 	[%rd86], {%f470, %f472, %f474, %f476};
	ret;

}


// ===== COMPILED SASS (sm_100) =====

	.target	sm_100

	.elftype	@"ET_EXEC"


//--------------------- .note.nv.tkinfo           --------------------------
	.section	.note.nv.tkinfo,"",@"SHT_NOTE"
	.sectionflags	@"SHF_NOTE_NV_TKINFO"
	.tkinfo
        /*0018*/ 	.word	0x00000002
        /*0030*/ 	.string	""
        /*0030*/ 	.string	"ptxas"
        /*0030*/ 	.string	"Cuda compilation tools, release 13.0, V13.0.88"
        /*0030*/ 	.string	"Build cuda_13.0.r13.0/compiler.36424714_0"
        /*0030*/ 	.string	"-arch sm_100 -m 64 "



//--------------------- .note.nv.cuinfo           --------------------------
	.section	.note.nv.cuinfo,"",@"SHT_NOTE"
	.sectionflags	@"SHF_NOTE_NV_CUINFO"
        /*0018*/ 	.short	0x0002
        /*001a*/ 	.short	0x0064
        /*001c*/ 	.short	0x0082
	.zero		2


//--------------------- .nv.info                  --------------------------
	.section	.nv.info,"",@"SHT_CUDA_INFO"
	.align	4


	//----- nvinfo : EIATTR_REGCOUNT
	.align		4
        /*0000*/ 	.byte	0x04, 0x2f
        /*0002*/ 	.short	(.L_4 - .L_3)
	.align		4
.L_3:
        /*0004*/ 	.word	index@(_Z16sgemm_vectorizediiifPfS_fS_)
        /*0008*/ 	.word	0x0000005e


	//----- nvinfo : EIATTR_FRAME_SIZE
	.align		4
.L_4:
        /*000c*/ 	.byte	0x04, 0x11
        /*000e*/ 	.short	(.L_6 - .L_5)
	.align		4
.L_5:
        /*0010*/ 	.word	index@(_Z16sgemm_vectorizediiifPfS_fS_)
        /*0014*/ 	.word	0x00000000


	//----- nvinfo : EIATTR_MIN_STACK_SIZE
	.align		4
.L_6:
        /*0018*/ 	.byte	0x04, 0x12
        /*001a*/ 	.short	(.L_8 - .L_7)
	.align		4
.L_7:
        /*001c*/ 	.word	index@(_Z16sgemm_vectorizediiifPfS_fS_)
        /*0020*/ 	.word	0x00000000
.L_8:


//--------------------- .nv.compat                --------------------------
	.section	.nv.compat,"",@"SHT_CUDA_COMPAT_INFO"
	.align	4
        /*0000*/ 	.byte	0x02, 0x09, 0x00, 0x00, 0x02, 0x02, 0x01, 0x00, 0x02, 0x05, 0x05, 0x00, 0x03, 0x07, 0x01, 0x01
        /*0010*/ 	.byte	0x02, 0x03, 0x00, 0x00, 0x02, 0x06, 0x01, 0x00, 0x04, 0x0b, 0x08, 0x00, 0x09, 0x00, 0x00, 0x00
        /*0020*/ 	.byte	0x00, 0x00, 0x00, 0x00


//--------------------- .nv.info._Z16sgemm_vectorizediiifPfS_fS_ --------------------------
	.section	.nv.info._Z16sgemm_vectorizediiifPfS_fS_,"",@"SHT_CUDA_INFO"
	.sectionflags	@""
	.align	4


	//----- nvinfo : EIATTR_CUDA_API_VERSION
	.align		4
        /*0000*/ 	.byte	0x04, 0x37
        /*0002*/ 	.short	(.L_10 - .L_9)
.L_9:
        /*0004*/ 	.word	0x00000082


	//----- nvinfo : EIATTR_KPARAM_INFO
	.align		4
.L_10:
        /*0008*/ 	.byte	0x04, 0x17
        /*000a*/ 	.short	(.L_12 - .L_11)
.L_11:
        /*000c*/ 	.word	0x00000000
        /*0010*/ 	.short	0x0007
        /*0012*/ 	.short	0x0028
        /*0014*/ 	.byte	0x00, 0xf5, 0x21, 0x00


	//----- nvinfo : EIATTR_KPARAM_INFO
	.align		4
.L_12:
        /*0018*/ 	.byte	0x04, 0x17
        /*001a*/ 	.short	(.L_14 - .L_13)
.L_13:
        /*001c*/ 	.word	0x00000000
        /*0020*/ 	.short	0x0006
        /*0022*/ 	.short	0x0020
        /*0024*/ 	.byte	0x00, 0xf0, 0x11, 0x00


	//----- nvinfo : EIATTR_KPARAM_INFO
	.align		4
.L_14:
        /*0028*/ 	.byte	0x04, 0x17
        /*002a*/ 	.short	(.L_16 - .L_15)
.L_15:
        /*002c*/ 	.word	0x00000000
        /*0030*/ 	.short	0x0005
        /*0032*/ 	.short	0x0018
        /*0034*/ 	.byte	0x00, 0xf5, 0x21, 0x00


	//----- nvinfo : EIATTR_KPARAM_INFO
	.align		4
.L_16:
        /*0038*/ 	.byte	0x04, 0x17
        /*003a*/ 	.short	(.L_18 - .L_17)
.L_17:
        /*003c*/ 	.word	0x00000000
        /*0040*/ 	.short	0x0004
        /*0042*/ 	.short	0x0010
        /*0044*/ 	.byte	0x00, 0xf5, 0x21, 0x00


	//----- nvinfo : EIATTR_KPARAM_INFO
	.align		4
.L_18:
        /*0048*/ 	.byte	0x04, 0x17
        /*004a*/ 	.short	(.L_20 - .L_19)
.L_19:
        /*004c*/ 	.word	0x00000000
        /*0050*/ 	.short	0x0003
        /*0052*/ 	.short	0x000c
        /*0054*/ 	.byte	0x00, 0xf0, 0x11, 0x00


	//----- nvinfo : EIATTR_KPARAM_INFO
	.align		4
.L_20:
        /*0058*/ 	.byte	0x04, 0x17
        /*005a*/ 	.short	(.L_22 - .L_21)
.L_21:
        /*005c*/ 	.word	0x00000000
        /*0060*/ 	.short	0x0002
        /*0062*/ 	.short	0x0008
        /*0064*/ 	.byte	0x00, 0xf0, 0x11, 0x00


	//----- nvinfo : EIATTR_KPARAM_INFO
	.align		4
.L_22:
        /*0068*/ 	.byte	0x04, 0x17
        /*006a*/ 	.short	(.L_24 - .L_23)
.L_23:
        /*006c*/ 	.word	0x00000000
        /*0070*/ 	.short	0x0001
        /*0072*/ 	.short	0x0004
        /*0074*/ 	.byte	0x00, 0xf0, 0x11, 0x00


	//----- nvinfo : EIATTR_KPARAM_INFO
	.align		4
.L_24:
        /*0078*/ 	.byte	0x04, 0x17
        /*007a*/ 	.short	(.L_26 - .L_25)
.L_25:
        /*007c*/ 	.word	0x00000000
        /*0080*/ 	.short	0x0000
        /*0082*/ 	.short	0x0000
        /*0084*/ 	.byte	0x00, 0xf0, 0x11, 0x00


	//----- nvinfo : EIATTR_SPARSE_MMA_MASK
	.align		4
.L_26:
        /*0088*/ 	.byte	0x03, 0x50
        /*008a*/ 	.short	0x0000


	//----- nvinfo : EIATTR_MAXREG_COUNT
	.align		4
        /*008c*/ 	.byte	0x03, 0x1b
        /*008e*/ 	.short	0x00ff


	//----- nvinfo : EIATTR_NUM_BARRIERS
	.align		4
        /*0090*/ 	.byte	0x02, 0x4c
        /*0092*/ 	.byte	0x01
	.zero		1


	//----- nvinfo : EIATTR_EXTERNS
	.align		4
        /*0094*/ 	.byte	0x04, 0x0f
        /*0096*/ 	.short	(.L_28 - .L_27)


	//   ....[0]....
	.align		4
.L_27:
        /*0098*/ 	.word	index@(__assertfail)


	//----- nvinfo : EIATTR_MERCURY_ISA_VERSION
	.align		4
.L_28:
        /*009c*/ 	.byte	0x03, 0x5f
        /*009e*/ 	.short	0x0101


	//----- nvinfo : EIATTR_UNUSED_LOAD_BYTE_OFFSET
	.align		4
        /*00a0*/ 	.byte	0x04, 0x44
        /*00a2*/ 	.short	(.L_30 - .L_29)


	//   ....[0]....
.L_29:
        /*00a4*/ 	.word	0x00000570
        /*00a8*/ 	.word	0x0000f0ff


	//----- nvinfo : EIATTR_VRC_CTA_INIT_COUNT
	.align		4
.L_30:
        /*00ac*/ 	.byte	0x02, 0x4a
	.zero		1
	.zero		1


	//----- nvinfo : EIATTR_SYSCALL_OFFSETS
	.align		4
        /*00b0*/ 	.byte	0x04, 0x46
        /*00b2*/ 	.short	(.L_32 - .L_31)


	//   ....[0]....
.L_31:
        /*00b4*/ 	.word	0x00000140


	//----- nvinfo : EIATTR_EXIT_INSTR_OFFSETS
	.align		4
.L_32:
        /*00b8*/ 	.byte	0x04, 0x1c
        /*00ba*/ 	.short	(.L_34 - .L_33)


	//   ....[0]....
.L_33:
        /*00bc*/ 	.word	0x00001bd0


	//----- nvinfo : EIATTR_CBANK_PARAM_SIZE
	.align		4
.L_34:
        /*00c0*/ 	.byte	0x03, 0x19
        /*00c2*/ 	.short	0x0030


	//----- nvinfo : EIATTR_PARAM_CBANK
	.align		4
        /*00c4*/ 	.byte	0x04, 0x0a
        /*00c6*/ 	.short	(.L_36 - .L_35)
	.align		4
.L_35:
        /*00c8*/ 	.word	index@(.nv.constant0._Z16sgemm_vectorizediiifPfS_fS_)
        /*00cc*/ 	.short	0x0380
        /*00ce*/ 	.short	0x0030


	//----- nvinfo : EIATTR_SW_WAR
	.align		4
.L_36:
        /*00d0*/ 	.byte	0x04, 0x36
        /*00d2*/ 	.short	(.L_38 - .L_37)
.L_37:
        /*00d4*/ 	.word	0x00000008
.L_38:


//--------------------- .nv.callgraph             --------------------------
	.section	.nv.callgraph,"",@"SHT_CUDA_CALLGRAPH"
	.align	4
	.sectionentsize	8
	.align		4
        /*0000*/ 	.word	0x00000000
	.align		4
        /*0004*/ 	.word	0xffffffff
	.align		4
        /*0008*/ 	.word	index@(_Z16sgemm_vectorizediiifPfS_fS_)
	.align		4
        /*000c*/ 	.word	index@(__assertfail)
	.align		4
        /*0010*/ 	.word	0x00000000
	.align		4
        /*0014*/ 	.word	0xfffffffe
	.align		4
        /*0018*/ 	.word	0x00000000
	.align		4
        /*001c*/ 	.word	0xfffffffd
	.align		4
        /*0020*/ 	.word	0x00000000
	.align		4
        /*0024*/ 	.word	0xfffffffc


//--------------------- .nv.constant4             --------------------------
	.section	.nv.constant4,"a",@progbits
	.align	8
	.align		8
.nv.constant4:
        /*0000*/ 	.dword	__assertfail
	.align		8
        /*0008*/ 	.dword	__unnamed_1
	.align		8
        /*0010*/ 	.dword	$str
	.align		8
        /*0018*/ 	.dword	$str$1


//--------------------- .text._Z16sgemm_vectorizediiifPfS_fS_ --------------------------
	.section	.text._Z16sgemm_vectorizediiifPfS_fS_,"ax",@progbits
	.align	128
        .global         _Z16sgemm_vectorizediiifPfS_fS_
        .type           _Z16sgemm_vectorizediiifPfS_fS_,@function
        .size           _Z16sgemm_vectorizediiifPfS_fS_,(.L_x_5 - _Z16sgemm_vectorizediiifPfS_fS_)
        .other          _Z16sgemm_vectorizediiifPfS_fS_,@"STO_CUDA_ENTRY STV_DEFAULT"
_Z16sgemm_vectorizediiifPfS_fS_:
.text._Z16sgemm_vectorizediiifPfS_fS_:
[----:B------:R-:W0:Y:S01]  /*0000*/  LDC R1, c[0x0][0x37c] ;  /* 0x0000df00ff017b82 */ /* 0x000e220000000800 */
[----:B------:R-:W1:Y:S01]  /*0010*/  LDCU UR4, c[0x0][0x360] ;  /* 0x00006c00ff0477ac */ /* 0x000e620008000800 */
[----:B------:R-:W2:Y:S01]  /*0020*/  LDCU.64 UR36, c[0x0][0x358] ;  /* 0x00006b00ff2477ac */ /* 0x000ea20008000a00 */
[----:B-1----:R-:W-:-:S09]  /*0030*/  UISETP.NE.AND UP0, UPT, UR4, 0x100, UPT ;  /* 0x000001000400788c */ /* 0x002fd2000bf05270 */
[----:B--2---:R-:W-:Y:S05]  /*0040*/  BRA.U !UP0, `(.L_x_0) ;  /* 0x0000000108407547 */ /* 0x004fea000b800000 */
[----:B------:R-:W-:Y:S01]  /*0050*/  MOV R0, 0x0 ;  /* 0x0000000000007802 */ /* 0x000fe20000000f00 */
[----:B------:R-:W1:Y:S01]  /*0060*/  LDCU.64 UR4, c[0x4][0x10] ;  /* 0x01000200ff0477ac */ /* 0x000e620008000a00 */
[----:B------:R-:W-:Y:S01]  /*0070*/  HFMA2 R8, -RZ, RZ, 0, 2.02655792236328125e-06 ;  /* 0x00000022ff087431 */ /* 0x000fe200000001ff */
[----:B------:R-:W-:Y:S01]  /*0080*/  MOV R12, 0x1 ;  /* 0x00000001000c7802 */ /* 0x000fe20000000f00 */
[----:B------:R2:W3:Y:S01]  /*0090*/  LDC.64 R2, c[0x4][R0] ;  /* 0x0100000000027b82 */ /* 0x0004e20000000a00 */
[----:B------:R-:W4:Y:S01]  /*00a0*/  LDCU.64 UR6, c[0x4][0x18] ;  /* 0x01000300ff0677ac */ /* 0x000f220008000a00 */
[----:B------:R-:W-:Y:S01]  /*00b0*/  HFMA2 R13, -RZ, RZ, 0, 0 ;  /* 0x00000000ff0d7431 */ /* 0x000fe200000001ff */
[----:B------:R-:W5:Y:S01]  /*00c0*/  LDCU.64 UR8, c[0x4][0x8] ;  /* 0x01000100ff0877ac */ /* 0x000f620008000a00 */
[----:B-1----:R-:W-:Y:S02]  /*00d0*/  MOV R4, UR4 ;  /* 0x0000000400047c02 */ /* 0x002fe40008000f00 */
[----:B------:R-:W-:-:S02]  /*00e0*/  MOV R5, UR5 ;  /* 0x0000000500057c02 */ /* 0x000fc40008000f00 */
[----:B----4-:R-:W-:Y:S02]  /*00f0*/  MOV R6, UR6 ;  /* 0x0000000600067c02 */ /* 0x010fe40008000f00 */
[----:B------:R-:W-:Y:S02]  /*0100*/  MOV R7, UR7 ;  /* 0x0000000700077c02 */ /* 0x000fe40008000f00 */
[----:B-----5:R-:W-:Y:S02]  /*0110*/  MOV R10, UR8 ;  /* 0x00000008000a7c02 */ /* 0x020fe40008000f00 */
[----:B--2---:R-:W-:-:S07]  /*0120*/  MOV R11, UR9 ;  /* 0x00000009000b7c02 */ /* 0x004fce0008000f00 */
[----:B------:R-:W-:-:S07]  /*0130*/  LEPC R20, `(.L_x_0) ;  /* 0x000000001014794e */ /* 0x000fce0000000000 */
[----:B0--3--:R-:W-:Y:S05]  /*0140*/  CALL.ABS.NOINC R2 ;  /* 0x0000000002007343 */ /* 0x009fea0003c00000 */
.L_x_0:
[----:B------:R-:W1:Y:S01]  /*0150*/  S2UR UR8, SR_CTAID.Y ;  /* 0x00000000000879c3 */ /* 0x000e620000002600 */
[----:B------:R-:W2:Y:S01]  /*0160*/  LDCU UR10, c[0x0][0x388] ;  /* 0x00007100ff0a77ac */ /* 0x000ea20008000800 */
[----:B------:R-:W-:Y:S01]  /*0170*/  HFMA2 R73, -RZ, RZ, 0, 0 ;  /* 0x00000000ff497431 */ /* 0x000fe200000001ff */
[----:B------:R-:W-:Y:S01]  /*0180*/  CS2R R20, SRZ ;  /* 0x0000000000147805 */ /* 0x000fe2000001ff00 */
[----:B------:R-:W-:Y:S01]  /*0190*/  HFMA2 R75, -RZ, RZ, 0, 0 ;  /* 0x00000000ff4b7431 */ /* 0x000fe200000001ff */
[----:B------:R-:W3:Y:S01]  /*01a0*/  LDCU.128 UR4, c[0x0][0x390] ;  /* 0x00007200ff0477ac */ /* 0x000ee20008000c00 */
[----:B------:R-:W-:Y:S01]  /*01b0*/  HFMA2 R79, -RZ, RZ, 0, 0 ;  /* 0x00000000ff4f7431 */ /* 0x000fe200000001ff */
[----:B------:R-:W-:Y:S01]  /*01c0*/  CS2R R26, SRZ ;  /* 0x00000000001a7805 */ /* 0x000fe2000001ff00 */
[----:B------:R-:W4:Y:S01]  /*01d0*/  S2UR UR9, SR_CTAID.X ;  /* 0x00000000000979c3 */ /* 0x000f220000002500 */
[----:B------:R-:W-:Y:S02]  /*01e0*/  CS2R R18, SRZ ;  /* 0x0000000000127805 */ /* 0x000fe4000001ff00 */
[----:B------:R-:W-:-:S02]  /*01f0*/  CS2R R4, SRZ ;  /* 0x0000000000047805 */ /* 0x000fc4000001ff00 */
[----:B------:R-:W-:Y:S02]  /*0200*/  MOV R0, RZ ;  /* 0x000000ff00007202 */ /* 0x000fe40000000f00 */
[----:B------:R-:W-:Y:S02]  /*0210*/  CS2R R6, SRZ ;  /* 0x0000000000067805 */ /* 0x000fe4000001ff00 */
[----:B------:R-:W-:Y:S02]  /*0220*/  CS2R R2, SRZ ;  /* 0x0000000000027805 */ /* 0x000fe4000001ff00 */
[----:B------:R-:W-:Y:S02]  /*0230*/  CS2R R10, SRZ ;  /* 0x00000000000a7805 */ /* 0x000fe4000001ff00 */
[----:B------:R-:W-:Y:S02]  /*0240*/  CS2R R8, SRZ ;  /* 0x0000000000087805 */ /* 0x000fe4000001ff00 */
[----:B------:R-:W-:-:S02]  /*0250*/  CS2R R14, SRZ ;  /* 0x00000000000e7805 */ /* 0x000fc4000001ff00 */
[----:B------:R-:W-:Y:S02]  /*0260*/  CS2R R16, SRZ ;  /* 0x0000000000107805 */ /* 0x000fe4000001ff00 */
[----:B------:R-:W-:Y:S01]  /*0270*/  CS2R R12, SRZ ;  /* 0x00000000000c7805 */ /* 0x000fe2000001ff00 */
[----:B--2---:R-:W-:Y:S01]  /*0280*/  UISETP.GE.AND UP0, UPT, UR10, 0x1, UPT ;  /* 0x000000010a00788c */ /* 0x004fe2000bf06270 */
[----:B------:R-:W-:Y:S02]  /*0290*/  CS2R R24, SRZ ;  /* 0x0000000000187805 */ /* 0x000fe4000001ff00 */
[----:B------:R-:W-:Y:S02]  /*02a0*/  CS2R R22, SRZ ;  /* 0x0000000000167805 */ /* 0x000fe4000001ff00 */
[----:B------:R-:W-:Y:S02]  /*02b0*/  CS2R R42, SRZ ;  /* 0x00000000002a7805 */ /* 0x000fe4000001ff00 */
[----:B------:R-:W-:Y:S01]  /*02c0*/  CS2R R40, SRZ ;  /* 0x0000000000287805 */ /* 0x000fe2000001ff00 */
[----:B-1----:R-:W-:Y:S01]  /*02d0*/  UIMAD UR8, UR8, UR10, URZ ;  /* 0x0000000a080872a4 */ /* 0x002fe2000f8e02ff */
[----:B------:R-:W-:-:S02]  /*02e0*/  CS2R R46, SRZ ;  /* 0x00000000002e7805 */ /* 0x000fc4000001ff00 */
[----:B------:R-:W-:Y:S02]  /*02f0*/  CS2R R44, SRZ ;  /* 0x00000000002c7805 */ /* 0x000fe4000001ff00 */
[----:B------:R-:W-:Y:S01]  /*0300*/  CS2R R50, SRZ ;  /* 0x0000000000327805 */ /* 0x000fe2000001ff00 */
[----:B------:R-:W-:Y:S01]  /*0310*/  USHF.L.U32 UR8, UR8, 0x7, URZ ;  /* 0x0000000708087899 */ /* 0x000fe200080006ff */
[----:B------:R-:W-:Y:S02]  /*0320*/  CS2R R48, SRZ ;  /* 0x0000000000307805 */ /* 0x000fe4000001ff00 */
[----:B------:R-:W-:Y:S02]  /*0330*/  CS2R R54, SRZ ;  /* 0x0000000000367805 */ /* 0x000fe4000001ff00 */
[----:B------:R-:W-:Y:S01]  /*0340*/  CS2R R52, SRZ ;  /* 0x0000000000347805 */ /* 0x000fe2000001ff00 */
[----:B----4-:R-:W-:Y:S01]  /*0350*/  USHF.L.U32 UR9, UR9, 0x7, URZ ;  /* 0x0000000709097899 */ /* 0x010fe200080006ff */
[----:B------:R-:W-:-:S02]  /*0360*/  CS2R R58, SRZ ;  /* 0x00000000003a7805 */ /* 0x000fc4000001ff00 */
[----:B------:R-:W-:Y:S02]  /*0370*/  CS2R R56, SRZ ;  /* 0x0000000000387805 */ /* 0x000fe4000001ff00 */
[----:B------:R-:W-:Y:S02]  /*0380*/  CS2R R64, SRZ ;  /* 0x0000000000407805 */ /* 0x000fe4000001ff00 */
[----:B------:R-:W-:Y:S02]  /*0390*/  CS2R R62, SRZ ;  /* 0x00000000003e7805 */ /* 0x000fe4000001ff00 */
[----:B------:R-:W-:Y:S02]  /*03a0*/  CS2R R60, SRZ ;  /* 0x00000000003c7805 */ /* 0x000fe4000001ff00 */
[----:B------:R-:W-:Y:S02]  /*03b0*/  CS2R R68, SRZ ;  /* 0x0000000000447805 */ /* 0x000fe4000001ff00 */
[----:B------:R-:W-:-:S02]  /*03c0*/  CS2R R66, SRZ ;  /* 0x0000000000427805 */ /* 0x000fc4000001ff00 */
[----:B------:R-:W-:Y:S02]  /*03d0*/  CS2R R70, SRZ ;  /* 0x0000000000467805 */ /* 0x000fe4000001ff00 */
[----:B------:R-:W-:Y:S01]  /*03e0*/  MOV R77, RZ ;  /* 0x000000ff004d7202 */ /* 0x000fe20000000f00 */
[----:B---3--:R-:W-:Y:S01]  /*03f0*/  UIMAD.WIDE.U32 UR6, UR9, 0x4, UR6 ;  /* 0x00000004090678a5 */ /* 0x008fe2000f8e0006 */
[----:B------:R-:W-:Y:S01]  /*0400*/  MOV R81, RZ ;  /* 0x000000ff00517202 */ /* 0x000fe20000000f00 */
[----:B------:R-:W-:Y:S01]  /*0410*/  UIMAD.WIDE UR4, UR8, 0x4, UR4 ;  /* 0x00000004080478a5 */ /* 0x000fe2000f8e0204 */
[----:B------:R-:W-:Y:S11]  /*0420*/  BRA.U !UP0, `(.L_x_1) ;  /* 0x0000000908047547 */ /* 0x000ff6000b800000 */
[----:B------:R-:W1:Y:S01]  /*0430*/  S2R R72, SR_TID.X ;  /* 0x0000000000487919 */ /* 0x000e620000002100 */
[----:B------:R-:W-:Y:S02]  /*0440*/  MOV R28, UR4 ;  /* 0x00000004001c7c02 */ /* 0x000fe40008000f00 */
[----:B------:R-:W-:Y:S02]  /*0450*/  MOV R82, UR4 ;  /* 0x0000000400527c02 */ /* 0x000fe40008000f00 */
[----:B------:R-:W-:Y:S02]  /*0460*/  MOV R29, UR5 ;  /* 0x00000005001d7c02 */ /* 0x000fe40008000f00 */
[----:B------:R-:W-:Y:S02]  /*0470*/  MOV R83, UR5 ;  /* 0x0000000500537c02 */ /* 0x000fe40008000f00 */
[----:B------:R-:W-:Y:S02]  /*0480*/  MOV R82, R28 ;  /* 0x0000001c00527202 */ /* 0x000fe40000000f00 */
[----:B------:R-:W-:-:S02]  /*0490*/  MOV R85, RZ ;  /* 0x000000ff00557202 */ /* 0x000fc40000000f00 */
[----:B------:R-:W-:Y:S02]  /*04a0*/  MOV R20, RZ ;  /* 0x000000ff00147202 */ /* 0x000fe40000000f00 */
[----:B------:R-:W-:Y:S02]  /*04b0*/  MOV R88, UR6 ;  /* 0x0000000600587c02 */ /* 0x000fe40008000f00 */
[----:B------:R-:W-:Y:S02]  /*04c0*/  MOV R89, UR7 ;  /* 0x0000000700597c02 */ /* 0x000fe40008000f00 */
[----:B-1----:R-:W-:Y:S02]  /*04d0*/  SHF.L.U32 R78, R72, 0x2, RZ ;  /* 0x00000002484e7819 */ /* 0x002fe400000006ff */
[----:B------:R-:W-:Y:S02]  /*04e0*/  SHF.R.U32.HI R80, RZ, 0x5, R72 ;  /* 0x00000005ff507819 */ /* 0x000fe40000011648 */
[----:B------:R-:W-:-:S07]  /*04f0*/  LOP3.LUT R87, R78, 0x7c, RZ, 0xc0, !PT ;  /* 0x0000007c4e577812 */ /* 0x000fce00078ec0ff */
.L_x_3:
[----:B------:R-:W1:Y:S01]  /*0500*/  LDC R74, c[0x0][0x388] ;  /* 0x0000e200ff4a7b82 */ /* 0x000e620000000800 */
[----:B------:R-:W-:Y:S02]  /*0510*/  SHF.R.U32.HI R37, RZ, 0x1, R72 ;  /* 0x00000001ff257819 */ /* 0x000fe40000011648 */
[----:B------:R-:W-:-:S05]  /*0520*/  LOP3.LUT R28, R78, 0x4, RZ, 0xc0, !PT ;  /* 0x000000044e1c7812 */ /* 0x000fca00078ec0ff */
[----:B------:R-:W2:Y:S01]  /*0530*/  LDC R76, c[0x0][0x384] ;  /* 0x0000e100ff4c7b82 */ /* 0x000ea20000000800 */
[----:B-1----:R-:W-:-:S04]  /*0540*/  IMAD R29, R37, R74, R28 ;  /* 0x0000004a251d7224 */ /* 0x002fc800078e021c */
[----:B------:R-:W-:-:S04]  /*0550*/  IMAD.WIDE.U32 R28, R29, 0x4, R82 ;  /* 0x000000041d1c7825 */ /* 0x000fc800078e0052 */
[----:B--2---:R-:W-:Y:S02]  /*0560*/  IMAD R33, R80, R76, R87 ;  /* 0x0000004c50217224 */ /* 0x004fe400078e0257 */
[----:B------:R-:W2:Y:S02]  /*0570*/  LDG.E.128 R28, desc[UR36][R28.64] ;  /* 0x000000241c1c7981 */ /* 0x000ea4000c1e1d00 */
[----:B------:R-:W-:-:S06]  /*0580*/  IMAD.WIDE R32, R33, 0x4, R88 ;  /* 0x0000000421207825 */ /* 0x000fcc00078e0258 */
[----:B------:R-:W3:Y:S01]  /*0590*/  LDG.E.128 R32, desc[UR36][R32.64] ;  /* 0x0000002420207981 */ /* 0x000ee2000c1e1d00 */
[C---:B------:R-:W-:Y:S01]  /*05a0*/  SHF.L.U32 R36, R72.reuse, 0xb, RZ ;  /* 0x0000000b48247819 */ /* 0x040fe200000006ff */
[----:B------:R-:W-:Y:S05]  /*05b0*/  WARPSYNC.ALL ;  /* 0x0000000000007948 */ /* 0x000fea0003800000 */
[----:B------:R-:W1:Y:S01]  /*05c0*/  S2R R91, SR_CgaCtaId ;  /* 0x00000000005b7919 */ /* 0x000e620000008800 */
[----:B------:R-:W-:Y:S01]  /*05d0*/  SHF.L.U32 R39, R72, 0x4, RZ ;  /* 0x0000000448277819 */ /* 0x000fe200000006ff */
[----:B------:R-:W-:Y:S01]  /*05e0*/  UMOV UR4, 0x10 ;  /* 0x0000001000047882 */ /* 0x000fe20000000000 */
[----:B------:R-:W-:Y:S01]  /*05f0*/  SHF.L.U32 R37, R37, 0x2, RZ ;  /* 0x0000000225257819 */ /* 0x000fe200000006ff */
[----:B------:R-:W4:Y:S01]  /*0600*/  S2R R72, SR_TID.X ;  /* 0x0000000000487919 */ /* 0x000f220000002100 */
[----:B------:R-:W-:-:S02]  /*0610*/  MOV R38, 0x400 ;  /* 0x0000040000267802 */ /* 0x000fc40000000f00 */
[----:B------:R-:W-:Y:S02]  /*0620*/  LOP3.LUT R37, R37, 0x800, R36, 0xf8, !PT ;  /* 0x0000080025257812 */ /* 0x000fe400078ef824 */
[----:B------:R-:W-:Y:S02]  /*0630*/  IADD3 R84, PT, PT, R38, 0x1000, RZ ;  /* 0x0000100026547810 */ /* 0x000fe40007ffe0ff */
[----:B------:R-:W-:Y:S02]  /*0640*/  LOP3.LUT R39, R39, 0x1f0, RZ, 0xc0, !PT ;  /* 0x000001f027277812 */ /* 0x000fe400078ec0ff */
[----:B-1----:R-:W-:-:S04]  /*0650*/  LEA R36, R91, R38, 0x18 ;  /* 0x000000265b247211 */ /* 0x002fc800078ec0ff */
[----:B------:R-:W-:Y:S02]  /*0660*/  IADD3 R38, PT, PT, R37, R36, RZ ;  /* 0x0000002425267210 */ /* 0x000fe40007ffe0ff */
[----:B------:R-:W-:Y:S02]  /*0670*/  LEA R37, R91, R84, 0x18 ;  /* 0x000000545b257211 */ /* 0x000fe400078ec0ff */
[----:B----4-:R-:W-:Y:S02]  /*0680*/  SHF.L.U32 R84, R72, 0x5, RZ ;  /* 0x0000000548547819 */ /* 0x010fe400000006ff */
[----:B--2---:R-:W-:Y:S01]  /*0690*/  LEA R30, R80, R39, 0x9 ;  /* 0x00000027501e7211 */ /* 0x004fe200078e48ff */
[----:B------:R1:W-:Y:S01]  /*06a0*/  STS [R38], R28 ;  /* 0x0000001c26007388 */ /* 0x0003e20000000800 */
[----:B------:R-:W-:Y:S02]  /*06b0*/  SHF.L.U32 R39, R72, 0x1, RZ ;  /* 0x0000000148277819 */ /* 0x000fe400000006ff */
[----:B------:R-:W-:Y:S01]  /*06c0*/  IADD3 R30, PT, PT, R30, R37, RZ ;  /* 0x000000251e1e7210 */ /* 0x000fe20007ffe0ff */
[----:B------:R2:W-:Y:S01]  /*06d0*/  STS [R38+0x200], R29 ;  /* 0x0002001d26007388 */ /* 0x0005e20000000800 */
[----:B------:R-:W-:-:S03]  /*06e0*/  LOP3.LUT R39, R39, 0x7e0, RZ, 0xc0, !PT ;  /* 0x000007e027277812 */ /* 0x000fc600078ec0ff */
[----:B------:R2:W-:Y:S01]  /*06f0*/  STS [R38+0x600], R31 ;  /* 0x0006001f26007388 */ /* 0x0005e20000000800 */
[----:B-1----:R-:W-:-:S03]  /*0700*/  LOP3.LUT R28, R84, 0x1e0, RZ, 0xc0, !PT ;  /* 0x000001e0541c7812 */ /* 0x002fc600078ec0ff */
[----:B---3--:R2:W-:Y:S01]  /*0710*/  STS.128 [R30], R32 ;  /* 0x000000201e007388 */ /* 0x0085e20000000c00 */
[----:B------:R-:W-:Y:S02]  /*0720*/  IADD3 R84, PT, PT, R36, R39, RZ ;  /* 0x0000002724547210 */ /* 0x000fe40007ffe0ff */
[----:B------:R-:W-:Y:S01]  /*0730*/  IADD3 R86, PT, PT, R37, R28, RZ ;  /* 0x0000001c25567210 */ /* 0x000fe20007ffe0ff */
[----:B------:R-:W-:Y:S06]  /*0740*/  BAR.SYNC.DEFER_BLOCKING 0x0 ;  /* 0x0000000000007b1d */ /* 0x000fec0000010000 */
.L_x_2:
[----:B--2---:R-:W-:Y:S04]  /*0750*/  LDS.128 R36, [R84+UR4+-0x10] ;  /* 0xfffff00454247984 */ /* 0x004fe80008000c00 */
[----:B------:R-:W1:Y:S04]  /*0760*/  LDS.128 R32, [R86+UR4+-0x10] ;  /* 0xfffff00456207984 */ /* 0x000e680008000c00 */
[----:B------:R-:W2:Y:S01]  /*0770*/  LDS.128 R28, [R86+UR4] ;  /* 0x00000004561c7984 */ /* 0x000ea20008000c00 */
[C---:B-1----:R-:W-:Y:S01]  /*0780*/  FFMA R79, R36.reuse, R32, R79 ;  /* 0x00000020244f7223 */ /* 0x042fe2000000004f */
[C---:B------:R-:W-:Y:S01]  /*0790*/  FFMA R68, R36.reuse, R33, R68 ;  /* 0x0000002124447223 */ /* 0x040fe20000000044 */
[C---:B------:R-:W-:Y:S01]  /*07a0*/  FFMA R81, R36.reuse, R34, R81 ;  /* 0x0000002224517223 */ /* 0x040fe20000000051 */
[C---:B------:R-:W-:Y:S01]  /*07b0*/  FFMA R70, R36.reuse, R35, R70 ;  /* 0x0000002324467223 */ /* 0x040fe20000000046 */
[C---:B--2---:R-:W-:Y:S01]  /*07c0*/  FFMA R75, R36.reuse, R28, R75 ;  /* 0x0000001c244b7223 */ /* 0x044fe2000000004b */
[C---:B------:R-:W-:Y:S01]  /*07d0*/  FFMA R64, R36.reuse, R29, R64 ;  /* 0x0000001d24407223 */ /* 0x040fe20000000040 */
[C---:B------:R-:W-:Y:S01]  /*07e0*/  FFMA R77, R36.reuse, R30, R77 ;  /* 0x0000001e244d7223 */ /* 0x040fe2000000004d */
[----:B------:R-:W-:Y:S01]  /*07f0*/  FFMA R66, R36, R31, R66 ;  /* 0x0000001f24427223 */ /* 0x000fe20000000042 */
[----:B------:R-:W-:Y:S01]  /*0800*/  FFMA R71, R32, R37, R71 ;  /* 0x0000002520477223 */ /* 0x000fe20000000047 */
[C---:B------:R-:W-:Y:S01]  /*0810*/  FFMA R60, R37.reuse, R33, R60 ;  /* 0x00000021253c7223 */ /* 0x040fe2000000003c */
[C---:B------:R-:W-:Y:S01]  /*0820*/  FFMA R73, R37.reuse, R34, R73 ;  /* 0x0000002225497223 */ /* 0x040fe20000000049 */
[C---:B------:R-:W-:Y:S01]  /*0830*/  FFMA R62, R37.reuse, R35, R62 ;  /* 0x00000023253e7223 */ /* 0x040fe2000000003e */
[----:B------:R-:W-:Y:S01]  /*0840*/  FFMA R67, R28, R37, R67 ;  /* 0x000000251c437223 */ /* 0x000fe20000000043 */
[C---:B------:R-:W-:Y:S01]  /*0850*/  FFMA R56, R37.reuse, R29, R56 ;  /* 0x0000001d25387223 */ /* 0x040fe20000000038 */
[C---:B------:R-:W-:Y:S01]  /*0860*/  FFMA R69, R37.reuse, R30, R69 ;  /* 0x0000001e25457223 */ /* 0x040fe20000000045 */
[----:B------:R-:W-:Y:S01]  /*0870*/  FFMA R58, R37, R31, R58 ;  /* 0x0000001f253a7223 */ /* 0x000fe2000000003a */
        /* <DEDUP_REMOVED lines=15> */
[----:B------:R-:W-:-:S02]  /*0970*/  FFMA R44, R39, R31, R44 ;  /* 0x0000001f272c7223 */ /* 0x000fc4000000002c */
[----:B------:R-:W1:Y:S01]  /*0980*/  LDS.128 R36, [R84+UR4] ;  /* 0x0000000454247984 */ /* 0x000e620008000c00 */
[----:B------:R-:W-:-:S04]  /*0990*/  UIADD3 UR4, UPT, UPT, UR4, 0x200, URZ ;  /* 0x0000020004047890 */ /* 0x000fc8000fffe0ff */
[----:B------:R-:W-:Y:S01]  /*09a0*/  UISETP.NE.AND UP0, UPT, UR4, 0x1010, UPT ;  /* 0x000010100400788c */ /* 0x000fe2000bf05270 */
[C---:B-1----:R-:W-:Y:S01]  /*09b0*/  FFMA R45, R36.reuse, R32, R45 ;  /* 0x00000020242d7223 */ /* 0x042fe2000000002d */
[C---:B------:R-:W-:Y:S01]  /*09c0*/  FFMA R26, R36.reuse, R33, R26 ;  /* 0x00000021241a7223 */ /* 0x040fe2000000001a */
[C---:B------:R-:W-:Y:S01]  /*09d0*/  FFMA R47, R36.reuse, R34, R47 ;  /* 0x00000022242f7223 */ /* 0x040fe2000000002f */
[C---:B------:R-:W-:Y:S01]  /*09e0*/  FFMA R40, R36.reuse, R35, R40 ;  /* 0x0000002324287223 */ /* 0x040fe20000000028 */
[C---:B------:R-:W-:Y:S01]  /*09f0*/  FFMA R41, R36.reuse, R28, R41 ;  /* 0x0000001c24297223 */ /* 0x040fe20000000029 */
        /* <DEDUP_REMOVED lines=27> */
[----:B------:R-:W-:Y:S06]  /*0bb0*/  BRA.U UP0, `(.L_x_2) ;  /* 0xfffffff900e47547 */ /* 0x000fec000b83ffff */
[----:B------:R-:W-:Y:S01]  /*0bc0*/  IADD3 R85, PT, PT, R85, 0x8, RZ ;  /* 0x0000000855557810 */ /* 0x000fe20007ffe0ff */
[----:B------:R-:W-:Y:S01]  /*0bd0*/  BAR.SYNC.DEFER_BLOCKING 0x0 ;  /* 0x0000000000007b1d */ /* 0x000fe20000010000 */
[----:B------:R-:W-:Y:S02]  /*0be0*/  SHF.L.U32 R29, R76, 0x3, RZ ;  /* 0x000000034c1d7819 */ /* 0x000fe400000006ff */
[----:B------:R-:W-:Y:S02]  /*0bf0*/  ISETP.GE.AND P0, PT, R85, R74, PT ;  /* 0x0000004a5500720c */ /* 0x000fe40003f06270 */
[----:B------:R-:W-:Y:S01]  /*0c00*/  IADD3 R82, P1, PT, R82, 0x20, RZ ;  /* 0x0000002052527810 */ /* 0x000fe20007f3e0ff */
[----:B------:R-:W-:-:S03]  /*0c10*/  IMAD.WIDE R88, R29, 0x4, R88 ;  /* 0x000000041d587825 */ /* 0x000fc600078e0258 */
[----:B------:R-:W-:-:S07]  /*0c20*/  IADD3.X R83, PT, PT, RZ, R83, RZ, P1, !PT ;  /* 0x00000053ff537210 */ /* 0x000fce0000ffe4ff */
[----:B------:R-:W-:Y:S05]  /*0c30*/  @!P0 BRA `(.L_x_3) ;  /* 0xfffffff800308947 */ /* 0x000fea000383ffff */
.L_x_1:
[----:B------:R-:W1:Y:S01]  /*0c40*/  S2R R29, SR_TID.X ;  /* 0x00000000001d7919 */ /* 0x000e620000002100 */
[----:B------:R-:W-:Y:S01]  /*0c50*/  S2UR UR4, SR_CTAID.Y ;  /* 0x00000000000479c3 */ /* 0x000fe20000002600 */
[----:B------:R-:W2:Y:S01]  /*0c60*/  LDCU UR10, c[0x0][0x384] ;  /* 0x00007080ff0a77ac */ /* 0x000ea20008000800 */
[----:B------:R-:W3:Y:S06]  /*0c70*/  LDCU.64 UR6, c[0x0][0x3a8] ;  /* 0x00007500ff0677ac */ /* 0x000eec0008000a00 */
[----:B------:R-:W2:Y:S01]  /*0c80*/  S2UR UR5, SR_CTAID.X ;  /* 0x00000000000579c3 */ /* 0x000ea20000002500 */
[----:B------:R-:W4:Y:S01]  /*0c90*/  LDCU UR8, c[0x0][0x38c] ;  /* 0x00007180ff0877ac */ /* 0x000f220008000800 */
[----:B------:R-:W5:Y:S01]  /*0ca0*/  LDCU UR9, c[0x0][0x3a0] ;  /* 0x00007400ff0977ac */ /* 0x000f620008000800 */
[----:B-1----:R-:W-:Y:S01]  /*0cb0*/  SHF.R.U32.HI R28, RZ, 0x4, R29 ;  /* 0x00000004ff1c7819 */ /* 0x002fe2000001161d */
[----:B--2---:R-:W-:Y:S01]  /*0cc0*/  UIMAD UR4, UR4, UR10, UR5 ;  /* 0x0000000a040472a4 */ /* 0x004fe2000f8e0205 */
[----:B------:R-:W-:-:S03]  /*0cd0*/  SHF.L.U32 R29, R29, 0x3, RZ ;  /* 0x000000031d1d7819 */ /* 0x000fc600000006ff */
[----:B------:R-:W-:Y:S01]  /*0ce0*/  IMAD R28, R28, UR10, RZ ;  /* 0x0000000a1c1c7c24 */ /* 0x000fe2000f8e02ff */
[----:B------:R-:W-:Y:S01]  /*0cf0*/  LOP3.LUT R29, R29, 0x78, RZ, 0xc0, !PT ;  /* 0x000000781d1d7812 */ /* 0x000fe200078ec0ff */
[----:B------:R-:W-:-:S03]  /*0d00*/  USHF.L.U32 UR4, UR4, 0x7, URZ ;  /* 0x0000000704047899 */ /* 0x000fc600080006ff */
[----:B------:R-:W-:Y:S01]  /*0d10*/  LEA R72, R28, R29, 0x3 ;  /* 0x0000001d1c487211 */ /* 0x000fe200078e18ff */
[----:B------:R-:W-:-:S03]  /*0d20*/  USHF.R.S32.HI UR5, URZ, 0x1f, UR4 ;  /* 0x0000001fff057899 */ /* 0x000fc60008011404 */
[----:B------:R-:W-:-:S04]  /*0d30*/  IADD3 R28, P0, PT, R72, UR4, RZ ;  /* 0x00000004481c7c10 */ /* 0x000fc8000ff1e0ff */
[----:B------:R-:W-:Y:S02]  /*0d40*/  LEA.HI.X.SX32 R29, R72, UR5, 0x1, P0 ;  /* 0x00000005481d7c11 */ /* 0x000fe400080f0eff */
[----:B---3--:R-:W-:-:S04]  /*0d50*/  LEA R84, P0, R28, UR6, 0x2 ;  /* 0x000000061c547c11 */ /* 0x008fc8000f8010ff */
[----:B------:R-:W-:-:S05]  /*0d60*/  LEA.HI.X R85, R28, UR7, R29, 0x2, P0 ;  /* 0x000000071c557c11 */ /* 0x000fca00080f141d */
[----:B------:R-:W5:Y:S04]  /*0d70*/  LDG.E.128 R32, desc[UR36][R84.64] ;  /* 0x0000002454207981 */ /* 0x000f68000c1e1d00 */
[----:B------:R-:W2:Y:S01]  /*0d80*/  LDG.E.128 R28, desc[UR36][R84.64+0x10] ;  /* 0x00001024541c7981 */ /* 0x000ea2000c1e1d00 */
[----:B------:R-:W-:Y:S01]  /*0d90*/  IADD3 R72, PT, PT, R72, UR10, RZ ;  /* 0x0000000a48487c10 */ /* 0x000fe2000fffe0ff */
[----:B----4-:R-:W-:Y:S01]  /*0da0*/  FMUL R79, R79, UR8 ;  /* 0x000000084f4f7c20 */ /* 0x010fe20008400000 */
[----:B------:R-:W-:Y:S01]  /*0db0*/  FMUL R68, R68, UR8 ;  /* 0x0000000844447c20 */ /* 0x000fe20008400000 */
[----:B------:R-:W-:Y:S01]  /*0dc0*/  FMUL R81, R81, UR8 ;  /* 0x0000000851517c20 */ /* 0x000fe20008400000 */
[----:B------:R-:W-:Y:S01]  /*0dd0*/  IADD3 R36, P0, PT, R72, UR4, RZ ;  /* 0x0000000448247c10 */ /* 0x000fe2000ff1e0ff */
[----:B------:R-:W-:Y:S01]  /*0de0*/  FMUL R70, R70, UR8 ;  /* 0x0000000846467c20 */ /* 0x000fe20008400000 */
[----:B------:R-:W-:Y:S01]  /*0df0*/  FMUL R75, R75, UR8 ;  /* 0x000000084b4b7c20 */ /* 0x000fe20008400000 */
[----:B------:R-:W-:Y:S01]  /*0e00*/  FMUL R64, R64, UR8 ;  /* 0x0000000840407c20 */ /* 0x000fe20008400000 */
[----:B------:R-:W-:Y:S01]  /*0e10*/  LEA.HI.X.SX32 R37, R72, UR5, 0x1, P0 ;  /* 0x0000000548257c11 */ /* 0x000fe200080f0eff */
[----:B------:R-:W-:Y:S01]  /*0e20*/  FMUL R77, R77, UR8 ;  /* 0x000000084d4d7c20 */ /* 0x000fe20008400000 */
[----:B------:R-:W-:Y:S01]  /*0e30*/  FMUL R66, R66, UR8 ;  /* 0x0000000842427c20 */ /* 0x000fe20008400000 */
[----:B------:R-:W-:-:S04]  /*0e40*/  LEA R82, P0, R36, UR6, 0x2 ;  /* 0x0000000624527c11 */ /* 0x000fc8000f8010ff */
[----:B------:R-:W-:Y:S01]  /*0e50*/  LEA.HI.X R83, R36, UR7, R37, 0x2, P0 ;  /* 0x0000000724537c11 */ /* 0x000fe200080f1425 */
[----:B-----5:R-:W-:Y:S01]  /*0e60*/  FFMA R32, R32, UR9, R79 ;  /* 0x0000000920207c23 */ /* 0x020fe2000800004f */
[----:B------:R-:W-:Y:S01]  /*0e70*/  FFMA R33, R33, UR9, R68 ;  /* 0x0000000921217c23 */ /* 0x000fe20008000044 */
[----:B------:R-:W-:Y:S01]  /*0e80*/  FFMA R34, R34, UR9, R81 ;  /* 0x0000000922227c23 */ /* 0x000fe20008000051 */
[----:B------:R-:W-:Y:S01]  /*0e90*/  FFMA R35, R35, UR9, R70 ;  /* 0x0000000923237c23 */ /* 0x000fe20008000046 */
[----:B--2---:R-:W-:Y:S01]  /*0ea0*/  FFMA R28, R28, UR9, R75 ;  /* 0x000000091c1c7c23 */ /* 0x004fe2000800004b */
[----:B------:R-:W-:Y:S01]  /*0eb0*/  FFMA R29, R29, UR9, R64 ;  /* 0x000000091d1d7c23 */ /* 0x000fe20008000040 */
[----:B------:R-:W-:Y:S01]  /*0ec0*/  FFMA R30, R30, UR9, R77 ;  /* 0x000000091e1e7c23 */ /* 0x000fe2000800004d */
[----:B------:R-:W-:Y:S01]  /*0ed0*/  FFMA R31, R31, UR9, R66 ;  /* 0x000000091f1f7c23 */ /* 0x000fe20008000042 */
[----:B------:R-:W-:Y:S04]  /*0ee0*/  STG.E.128 desc[UR36][R84.64], R32 ;  /* 0x0000002054007986 */ /* 0x000fe8000c101d24 */
[----:B------:R1:W-:Y:S04]  /*0ef0*/  STG.E.128 desc[UR36][R84.64+0x10], R28 ;  /* 0x0000101c54007986 */ /* 0x0003e8000c101d24 */
[----:B------:R-:W2:Y:S01]  /*0f00*/  LDG.E.128 R36, desc[UR36][R82.64] ;  /* 0x0000002452247981 */ /* 0x000ea2000c1e1d00 */
[----:B------:R-:W-:Y:S01]  /*0f10*/  IADD3 R64, PT, PT, R72, 0x4, RZ ;  /* 0x0000000448407810 */ /* 0x000fe20007ffe0ff */
[----:B------:R-:W-:Y:S01]  /*0f20*/  FMUL R75, R71, UR8 ;  /* 0x00000008474b7c20 */ /* 0x000fe20008400000 */
[----:B------:R-:W-:Y:S01]  /*0f30*/  FMUL R60, R60, UR8 ;  /* 0x000000083c3c7c20 */ /* 0x000fe20008400000 */
[----:B------:R-:W-:Y:S01]  /*0f40*/  FMUL R73, R73, UR8 ;  /* 0x0000000849497c20 */ /* 0x000fe20008400000 */
[----:B------:R-:W-:Y:S01]  /*0f50*/  IADD3 R66, P0, PT, R64, UR4, RZ ;  /* 0x0000000440427c10 */ /* 0x000fe2000ff1e0ff */
[----:B------:R-:W-:-:S03]  /*0f60*/  FMUL R62, R62, UR8 ;  /* 0x000000083e3e7c20 */ /* 0x000fc60008400000 */
[----:B------:R-:W-:Y:S02]  /*0f70*/  LEA.HI.X.SX32 R77, R64, UR5, 0x1, P0 ;  /* 0x00000005404d7c11 */ /* 0x000fe400080f0eff */
[----:B------:R-:W-:-:S04]  /*0f80*/  LEA R70, P0, R66, UR6, 0x2 ;  /* 0x0000000642467c11 */ /* 0x000fc8000f8010ff */
[----:B------:R-:W-:Y:S01]  /*0f90*/  LEA.HI.X R71, R66, UR7, R77, 0x2, P0 ;  /* 0x0000000742477c11 */ /* 0x000fe200080f144d */
[----:B--2---:R-:W-:Y:S01]  /*0fa0*/  FFMA R36, R36, UR9, R75 ;  /* 0x0000000924247c23 */ /* 0x004fe2000800004b */
[----:B------:R-:W-:Y:S01]  /*0fb0*/  FFMA R37, R37, UR9, R60 ;  /* 0x0000000925257c23 */ /* 0x000fe2000800003c */
[----:B------:R-:W-:Y:S01]  /*0fc0*/  FFMA R38, R38, UR9, R73 ;  /* 0x0000000926267c23 */ /* 0x000fe20008000049 */
[----:B------:R-:W-:-:S05]  /*0fd0*/  FFMA R39, R39, UR9, R62 ;  /* 0x0000000927277c23 */ /* 0x000fca000800003e */
[----:B------:R2:W-:Y:S04]  /*0fe0*/  STG.E.128 desc[UR36][R82.64], R36 ;  /* 0x0000002452007986 */ /* 0x0005e8000c101d24 */
[----:B-1----:R-:W3:Y:S01]  /*0ff0*/  LDG.E.128 R28, desc[UR36][R70.64] ;  /* 0x00000024461c7981 */ /* 0x002ee2000c1e1d00 */
[----:B------:R-:W-:Y:S01]  /*1000*/  IADD3 R72, PT, PT, R72, UR10, RZ ;  /* 0x0000000a48487c10 */ /* 0x000fe2000fffe0ff */
        /* <DEDUP_REMOVED lines=8> */
[----:B---3--:R-:W-:Y:S01]  /*1090*/  FFMA R28, R28, UR9, R33 ;  /* 0x000000091c1c7c23 */ /* 0x008fe20008000021 */
[----:B------:R-:W-:Y:S01]  /*10a0*/  FFMA R29, R29, UR9, R56 ;  /* 0x000000091d1d7c23 */ /* 0x000fe20008000038 */
[----:B------:R-:W-:Y:S01]  /*10b0*/  FFMA R30, R30, UR9, R69 ;  /* 0x000000091e1e7c23 */ /* 0x000fe20008000045 */
[----:B------:R-:W-:-:S05]  /*10c0*/  FFMA R31, R31, UR9, R58 ;  /* 0x000000091f1f7c23 */ /* 0x000fca000800003a */
[----:B------:R1:W-:Y:S04]  /*10d0*/  STG.E.128 desc[UR36][R70.64], R28 ;  /* 0x0000001c46007986 */ /* 0x0003e8000c101d24 */
[----:B------:R-:W3:Y:S01]  /*10e0*/  LDG.E.128 R32, desc[UR36][R66.64] ;  /* 0x0000002442207981 */ /* 0x000ee2000c1e1d00 */
[----:B------:R-:W-:Y:S01]  /*10f0*/  IADD3 R64, PT, PT, R64, UR10, RZ ;  /* 0x0000000a40407c10 */ /* 0x000fe2000fffe0ff */
[----:B------:R-:W-:Y:S01]  /*1100*/  FMUL R61, R61, UR8 ;  /* 0x000000083d3d7c20 */ /* 0x000fe20008400000 */
[----:B------:R-:W-:Y:S01]  /*1110*/  FMUL R65, R65, UR8 ;  /* 0x0000000841417c20 */ /* 0x000fe20008400000 */
[----:B------:R-:W-:Y:S01]  /*1120*/  FMUL R54, R54, UR8 ;  /* 0x0000000836367c20 */ /* 0x000fe20008400000 */
[----:B--2---:R-:W-:-:S04]  /*1130*/  IADD3 R37, P0, PT, R64, UR4, RZ ;  /* 0x0000000440257c10 */ /* 0x004fc8000ff1e0ff */
[----:B------:R-:W-:Y:S02]  /*1140*/  LEA.HI.X.SX32 R38, R64, UR5, 0x1, P0 ;  /* 0x0000000540267c11 */ /* 0x000fe400080f0eff */
[----:B------:R-:W-:-:S04]  /*1150*/  LEA R36, P0, R37, UR6, 0x2 ;  /* 0x0000000625247c11 */ /* 0x000fc8000f8010ff */
[----:B------:R-:W-:Y:S01]  /*1160*/  LEA.HI.X R37, R37, UR7, R38, 0x2, P0 ;  /* 0x0000000725257c11 */ /* 0x000fe200080f1426 */
[----:B------:R-:W-:Y:S01]  /*1170*/  FMUL R38, R63, UR8 ;  /* 0x000000083f267c20 */ /* 0x000fe20008400000 */
[----:B---3--:R-:W-:-:S03]  /*1180*/  FFMA R32, R32, UR9, R61 ;  /* 0x0000000920207c23 */ /* 0x008fc6000800003d */
        /* <DEDUP_REMOVED lines=19> */
[----:B--2---:R-:W2:Y:S01]  /*12c0*/  LDG.E.128 R32, desc[UR36][R38.64] ;  /* 0x0000002426207981 */ /* 0x004ea2000c1e1d00 */
        /* <DEDUP_REMOVED lines=94> */
[----:B------:R-:W-:-:S04]  /*18b0*/  IADD3 R10, P0, PT, R64, UR4, RZ ;  /* 0x00000004400a7c10 */ /* 0x000fc8000ff1e0ff */
[----:B------:R-:W-:Y:S02]  /*18c0*/  LEA.HI.X.SX32 R19, R64, UR5, 0x1, P0 ;  /* 0x0000000540137c11 */ /* 0x000fe400080f0eff */
[----:B------:R-:W-:-:S04]  /*18d0*/  LEA R36, P0, R10, UR6, 0x2 ;  /* 0x000000060a247c11 */ /* 0x000fc8000f8010ff */
[----:B------:R-:W-:Y:S01]  /*18e0*/  LEA.HI.X R37, R10, UR7, R19, 0x2, P0 ;  /* 0x000000070a257c11 */ /* 0x000fe200080f1413 */
[----:B------:R-:W-:Y:S01]  /*18f0*/  FMUL R10, R17, UR8 ;  /* 0x00000008110a7c20 */ /* 0x000fe20008400000 */
[----:B--2---:R-:W-:-:S03]  /*1900*/  FFMA R32, R32, UR9, R13 ;  /* 0x0000000920207c23 */ /* 0x004fc6000800000d */
[----:B------:R-:W-:Y:S01]  /*1910*/  FFMA R33, R33, UR9, R10 ;  /* 0x0000000921217c23 */ /* 0x000fe2000800000a */
[----:B------:R-:W-:Y:S01]  /*1920*/  FFMA R34, R34, UR9, R15 ;  /* 0x0000000922227c23 */ /* 0x000fe2000800000f */
[----:B------:R-:W-:-:S05]  /*1930*/  FFMA R35, R35, UR9, R8 ;  /* 0x0000000923237c23 */ /* 0x000fca0008000008 */
[----:B------:R-:W-:Y:S04]  /*1940*/  STG.E.128 desc[UR36][R24.64], R32 ;  /* 0x0000002018007986 */ /* 0x000fe8000c101d24 */
[----:B------:R-:W2:Y:S01]  /*1950*/  LDG.E.128 R12, desc[UR36][R36.64] ;  /* 0x00000024240c7981 */ /* 0x000ea2000c1e1d00 */
        /* <DEDUP_REMOVED lines=28> */
[----:B------:R-:W-:Y:S04]  /*1b20*/  STG.E.128 desc[UR36][R8.64], R28 ;  /* 0x0000001c08007986 */ /* 0x000fe8000c101d24 */
[----:B--2---:R-:W2:Y:S01]  /*1b30*/  LDG.E.128 R12, desc[UR36][R10.64] ;  /* 0x000000240a0c7981 */ /* 0x004ea2000c1e1d00 */
[----:B------:R-:W-:Y:S01]  /*1b40*/  FMUL R5, R5, UR8 ;  /* 0x0000000805057c20 */ /* 0x000fe20008400000 */
[----:B------:R-:W-:Y:S01]  /*1b50*/  FMUL R18, R18, UR8 ;  /* 0x0000000812127c20 */ /* 0x000fe20008400000 */
[----:B------:R-:W-:Y:S01]  /*1b60*/  FMUL R27, R27, UR8 ;  /* 0x000000081b1b7c20 */ /* 0x000fe20008400000 */
[----:B------:R-:W-:Y:S01]  /*1b70*/  FMUL R20, R20, UR8 ;  /* 0x0000000814147c20 */ /* 0x000fe20008400000 */
[----:B--2---:R-:W-:Y:S01]  /*1b80*/  FFMA R12, R12, UR9, R5 ;  /* 0x000000090c0c7c23 */ /* 0x004fe20008000005 */
[----:B------:R-:W-:Y:S01]  /*1b90*/  FFMA R13, R13, UR9, R18 ;  /* 0x000000090d0d7c23 */ /* 0x000fe20008000012 */
[----:B------:R-:W-:Y:S01]  /*1ba0*/  FFMA R14, R14, UR9, R27 ;  /* 0x000000090e0e7c23 */ /* 0x000fe2000800001b */
[----:B------:R-:W-:-:S05]  /*1bb0*/  FFMA R15, R15, UR9, R20 ;  /* 0x000000090f0f7c23 */ /* 0x000fca0008000014 */
[----:B------:R-:W-:Y:S01]  /*1bc0*/  STG.E.128 desc[UR36][R10.64], R12 ;  /* 0x0000000c0a007986 */ /* 0x000fe2000c101d24 */
[----:B------:R-:W-:Y:S05]  /*1bd0*/  EXIT ;  /* 0x000000000000794d */ /* 0x000fea0003800000 */
.L_x_4:
[----:B------:R-:W-:-:S00]  /*1be0*/  BRA `(.L_x_4) ;  /* 0xfffffffc00fc7947 */ /* 0x000fc0000383ffff */
[----:B------:R-:W-:-:S00]  /*1bf0*/  NOP ;  /* 0x0000000000007918 */ /* 0x000fc00000000000 */
        /* <DEDUP_REMOVED lines=8> */
.L_x_5:


//--------------------- .nv.global.init           --------------------------
	.section	.nv.global.init,"aw",@progbits
.nv.global.init:
	.type		$str$1,@object
	.size		$str$1,($str - $str$1)
$str$1:
        /*0000*/ 	.byte	0x2f, 0x74, 0x6d, 0x70, 0x2f, 0x73, 0x61, 0x73, 0x73, 0x5f, 0x63, 0x75, 0x5f, 0x39, 0x66, 0x70
        /*0010*/ 	.byte	0x36, 0x33, 0x30, 0x35, 0x61, 0x2f, 0x6b, 0x2e, 0x63, 0x75, 0x00
	.type		$str,@object
	.size		$str,(__unnamed_1 - $str)
$str:
        /*001b*/ 	.byte	0x6e, 0x75, 0x6d, 0x5f, 0x74, 0x68, 0x72, 0x65, 0x61, 0x64, 0x73, 0x5f, 0x70, 0x65, 0x72, 0x5f
        /*002b*/ 	.byte	0x62, 0x6c, 0x6f, 0x63, 0x6b, 0x20, 0x3d, 0x3d, 0x20, 0x62, 0x6c, 0x6f, 0x63, 0x6b, 0x44, 0x69
        /*003b*/ 	.byte	0x6d, 0x2e, 0x78, 0x00
	.type		__unnamed_1,@object
	.size		__unnamed_1,(.L_0 - __unnamed_1)
__unnamed_1:
        /*003f*/ 	.byte	0x76, 0x6f, 0x69, 0x64, 0x20, 0x73, 0x67, 0x65, 0x6d, 0x6d, 0x5f, 0x76, 0x65, 0x63, 0x74, 0x6f
        /*004f*/ 	.byte	0x72, 0x69, 0x7a, 0x65, 0x64, 0x28, 0x69, 0x6e, 0x74, 0x2c, 0x20, 0x69, 0x6e, 0x74, 0x2c, 0x20
        /*005f*/ 	.byte	0x69, 0x6e, 0x74, 0x2c, 0x20, 0x66, 0x6c, 0x6f, 0x61, 0x74, 0x2c, 0x20, 0x66, 0x6c, 0x6f, 0x61
        /*006f*/ 	.byte	0x74, 0x20, 0x2a, 0x2c, 0x20, 0x66, 0x6c, 0x6f, 0x61, 0x74, 0x20, 0x2a, 0x2c, 0x20, 0x66, 0x6c
        /*007f*/ 	.byte	0x6f, 0x61, 0x74, 0x2c, 0x20, 0x66, 0x6c, 0x6f, 0x61, 0x74, 0x20, 0x2a, 0x29, 0x00
.L_0:


//--------------------- .nv.shared._Z16sgemm_vectorizediiifPfS_fS_ --------------------------
	.section	.nv.shared._Z16sgemm_vectorizediiifPfS_fS_,"aw",@nobits
	.sectionflags	@""
	.align	4
.nv.shared._Z16sgemm_vectorizediiifPfS_fS_:
	.zero		9216


//--------------------- .nv.shared.reserved.0     --------------------------
	.section	.nv.shared.reserved.0,"aw",@nobits
	.weak		__nv_reservedSMEM_offset_0_alias
	.size		__nv_reservedSMEM_offset_0_alias, 0, 64
	.other		__nv_reservedSMEM_offset_0_alias,@"STO_CUDA_RESERVED_SHARED STV_DEFAULT"
__nv_reservedSMEM_offset_0_alias:
	.zero		0
	.zero		64


//--------------------- .nv.constant0._Z16sgemm_vectorizediiifPfS_fS_ --------------------------
	.section	.nv.constant0._Z16sgemm_vectorizediiifPfS_fS_,"a",@progbits
	.sectionflags	@""
	.align	4
.nv.constant0._Z16sgemm_vectorizediiifPfS_fS_:
	.zero		944


//--------------------- SYMBOLS --------------------------

	.type		.nv.reservedSmem.offset0,@object
	.size		.nv.reservedSmem.offset0,0x4
	.type		.nv.reservedSmem.cap,@object
	.size		.nv.reservedSmem.cap,0x4
	.type		__assertfail,@function
